//
// Generated by NVIDIA NVVM Compiler
//
// Compiler Build ID: CL-36424714
// Cuda compilation tools, release 13.0, V13.0.88
// Based on NVVM 20.0.0
//

.version 9.0
.target sm_100
.address_size 64

	// .globl	_Z9pathMergePiS_S_S_S_
// _ZZ9pathMergePiS_S_S_S_E8A_shared has been demoted
// _ZZ9pathMergePiS_S_S_S_E8B_shared has been demoted
// _ZZ9pathMergePiS_S_S_S_E5stepA has been demoted
// _ZZ9pathMergePiS_S_S_S_E5stepB has been demoted

.visible .entry _Z9pathMergePiS_S_S_S_(
	.param .u64 .ptr .align 1 _Z9pathMergePiS_S_S_S__param_0,
	.param .u64 .ptr .align 1 _Z9pathMergePiS_S_S_S__param_1,
	.param .u64 .ptr .align 1 _Z9pathMergePiS_S_S_S__param_2,
	.param .u64 .ptr .align 1 _Z9pathMergePiS_S_S_S__param_3,
	.param .u64 .ptr .align 1 _Z9pathMergePiS_S_S_S__param_4
)
{
	.reg .pred 	%p<18>;
	.reg .b32 	%r<97>;
	.reg .b64 	%rd<25>;
	// demoted variable
	.shared .align 4 .b8 _ZZ9pathMergePiS_S_S_S_E8A_shared[4096];
	// demoted variable
	.shared .align 4 .b8 _ZZ9pathMergePiS_S_S_S_E8B_shared[4096];
	// demoted variable
	.shared .align 4 .u32 _ZZ9pathMergePiS_S_S_S_E5stepA;
	// demoted variable
	.shared .align 4 .u32 _ZZ9pathMergePiS_S_S_S_E5stepB;
	ld.param.u64 	%rd6, [_Z9pathMergePiS_S_S_S__param_0];
	ld.param.u64 	%rd7, [_Z9pathMergePiS_S_S_S__param_1];
	ld.param.u64 	%rd8, [_Z9pathMergePiS_S_S_S__param_2];
	ld.param.u64 	%rd9, [_Z9pathMergePiS_S_S_S__param_3];
	ld.param.u64 	%rd10, [_Z9pathMergePiS_S_S_S__param_4];
	cvta.to.global.u64 	%rd1, %rd8;
	cvta.to.global.u64 	%rd2, %rd10;
	cvta.to.global.u64 	%rd3, %rd9;
	mov.b32 	%r47, 0;
	st.shared.u32 	[_ZZ9pathMergePiS_S_S_S_E5stepA], %r47;
	st.shared.u32 	[_ZZ9pathMergePiS_S_S_S_E5stepB], %r47;
	mov.u32 	%r1, %ctaid.x;
	setp.eq.s32 	%p1, %r1, 15;
	@%p1 bra 	$L__BB0_3;
	setp.ne.s32 	%p2, %r1, 0;
	@%p2 bra 	$L__BB0_4;
	ld.global.u32 	%r89, [%rd3];
	ld.global.u32 	%r87, [%rd2];
	mov.b32 	%r88, 0;
	mov.u32 	%r90, %r88;
	bra.uni 	$L__BB0_5;
$L__BB0_3:
	ld.global.u32 	%r90, [%rd3+56];
	ld.global.u32 	%r88, [%rd2+56];
	mov.b32 	%r87, 1024;
	mov.u32 	%r89, %r87;
	bra.uni 	$L__BB0_5;
$L__BB0_4:
	add.s32 	%r50, %r1, -1;
	mul.wide.u32 	%rd11, %r50, 4;
	add.s64 	%rd12, %rd3, %rd11;
	ld.global.u32 	%r90, [%rd12];
	mul.wide.u32 	%rd13, %r1, 4;
	add.s64 	%rd14, %rd3, %rd13;
	ld.global.u32 	%r89, [%rd14];
	add.s64 	%rd15, %rd2, %rd11;
	ld.global.u32 	%r88, [%rd15];
	add.s64 	%rd16, %rd2, %rd13;
	ld.global.u32 	%r87, [%rd16];
$L__BB0_5:
	mov.u32 	%r14, %ntid.x;
	add.s32 	%r51, %r14, %r87;
	add.s32 	%r52, %r51, %r89;
	add.s32 	%r53, %r88, %r90;
	not.b32 	%r54, %r53;
	add.s32 	%r55, %r54, %r52;
	div.u32 	%r15, %r55, %r14;
	setp.lt.s32 	%p3, %r15, 1;
	@%p3 bra 	$L__BB0_20;
	mov.u32 	%r16, %tid.x;
	add.s32 	%r17, %r90, %r16;
	shl.b32 	%r57, %r16, 2;
	mov.u32 	%r58, _ZZ9pathMergePiS_S_S_S_E8A_shared;
	add.s32 	%r18, %r58, %r57;
	add.s32 	%r19, %r88, %r16;
	mov.u32 	%r59, _ZZ9pathMergePiS_S_S_S_E8B_shared;
	add.s32 	%r20, %r59, %r57;
	add.s32 	%r21, %r17, %r88;
	cvta.to.global.u64 	%rd4, %rd6;
	cvta.to.global.u64 	%rd5, %rd7;
	mov.b32 	%r91, 0;
$L__BB0_7:
	bar.sync 	0;
	ld.shared.u32 	%r60, [_ZZ9pathMergePiS_S_S_S_E5stepA];
	add.s32 	%r23, %r17, %r60;
	setp.ge.u32 	%p4, %r23, %r89;
	@%p4 bra 	$L__BB0_9;
	mul.wide.u32 	%rd17, %r23, 4;
	add.s64 	%rd18, %rd4, %rd17;
	ld.global.u32 	%r61, [%rd18];
	st.shared.u32 	[%r18], %r61;
$L__BB0_9:
	ld.shared.u32 	%r62, [_ZZ9pathMergePiS_S_S_S_E5stepB];
	add.s32 	%r24, %r19, %r62;
	setp.ge.u32 	%p5, %r24, %r87;
	@%p5 bra 	$L__BB0_11;
	mul.wide.u32 	%rd19, %r24, 4;
	add.s64 	%rd20, %rd5, %rd19;
	ld.global.u32 	%r63, [%rd20];
	st.shared.u32 	[%r20], %r63;
$L__BB0_11:
	bar.sync 	0;
	ld.shared.u32 	%r64, [_ZZ9pathMergePiS_S_S_S_E5stepA];
	add.s32 	%r65, %r90, %r64;
	sub.s32 	%r66, %r89, %r65;
	ld.shared.u32 	%r67, [_ZZ9pathMergePiS_S_S_S_E5stepB];
	add.s32 	%r68, %r88, %r67;
	sub.s32 	%r69, %r87, %r68;
	min.u32 	%r25, %r66, %r14;
	min.u32 	%r26, %r69, %r14;
	min.s32 	%r92, %r16, %r25;
	max.u32 	%r70, %r16, %r25;
	sub.s32 	%r93, %r70, %r25;
	mov.u32 	%r94, %r93;
$L__BB0_12:
	sub.s32 	%r71, %r92, %r94;
	abs.s32 	%r72, %r71;
	shr.u32 	%r73, %r72, 31;
	add.s32 	%r74, %r72, %r73;
	shr.s32 	%r75, %r74, 1;
	sub.s32 	%r32, %r92, %r75;
	add.s32 	%r33, %r75, %r93;
	setp.eq.s32 	%p6, %r32, %r25;
	setp.eq.s32 	%p7, %r33, 0;
	or.pred  	%p8, %p6, %p7;
	shl.b32 	%r77, %r32, 2;
	add.s32 	%r34, %r58, %r77;
	shl.b32 	%r79, %r33, 2;
	add.s32 	%r35, %r59, %r79;
	@%p8 bra 	$L__BB0_14;
	ld.shared.u32 	%r81, [%r34];
	ld.shared.u32 	%r82, [%r35+-4];
	setp.le.s32 	%p9, %r81, %r82;
	@%p9 bra 	$L__BB0_26;
$L__BB0_14:
	setp.eq.s32 	%p10, %r32, 0;
	setp.eq.s32 	%p11, %r33, %r26;
	or.pred  	%p12, %p10, %p11;
	@%p12 bra 	$L__BB0_16;
	ld.shared.u32 	%r83, [%r34+-4];
	ld.shared.u32 	%r84, [%r35];
	setp.gt.s32 	%p13, %r83, %r84;
	@%p13 bra 	$L__BB0_25;
$L__BB0_16:
	mad.lo.s32 	%r36, %r91, %r14, %r21;
	setp.lt.s32 	%p14, %r32, %r25;
	@%p14 bra 	$L__BB0_21;
	ld.shared.u32 	%r96, [%r35];
$L__BB0_18:
	mul.wide.s32 	%rd21, %r36, 4;
	add.s64 	%rd22, %rd1, %rd21;
	st.global.u32 	[%rd22], %r96;
	atom.shared.add.u32 	%r85, [_ZZ9pathMergePiS_S_S_S_E5stepB], 1;
$L__BB0_19:
	add.s32 	%r91, %r91, 1;
	setp.ne.s32 	%p17, %r91, %r15;
	@%p17 bra 	$L__BB0_7;
$L__BB0_20:
	ret;
$L__BB0_21:
	setp.ne.s32 	%p15, %r33, %r26;
	@%p15 bra 	$L__BB0_23;
	ld.shared.u32 	%r95, [%r34];
	bra.uni 	$L__BB0_24;
$L__BB0_23:
	ld.shared.u32 	%r95, [%r34];
	ld.shared.u32 	%r96, [%r35];
	setp.gt.s32 	%p16, %r95, %r96;
	@%p16 bra 	$L__BB0_18;
$L__BB0_24:
	mul.wide.s32 	%rd23, %r36, 4;
	add.s64 	%rd24, %rd1, %rd23;
	st.global.u32 	[%rd24], %r95;
	atom.shared.add.u32 	%r86, [_ZZ9pathMergePiS_S_S_S_E5stepA], 1;
	bra.uni 	$L__BB0_19;
$L__BB0_25:
	add.s32 	%r92, %r32, -1;
	add.s32 	%r93, %r33, 1;
	bra.uni 	$L__BB0_12;
$L__BB0_26:
	add.s32 	%r94, %r32, 1;
	bra.uni 	$L__BB0_12;

}
	// .globl	_Z13pathPartitionPiS_S_S_
.visible .entry _Z13pathPartitionPiS_S_S_(
	.param .u64 .ptr .align 1 _Z13pathPartitionPiS_S_S__param_0,
	.param .u64 .ptr .align 1 _Z13pathPartitionPiS_S_S__param_1,
	.param .u64 .ptr .align 1 _Z13pathPartitionPiS_S_S__param_2,
	.param .u64 .ptr .align 1 _Z13pathPartitionPiS_S_S__param_3
)
{
	.reg .pred 	%p<7>;
	.reg .b32 	%r<27>;
	.reg .b64 	%rd<16>;

	ld.param.u64 	%rd5, [_Z13pathPartitionPiS_S_S__param_0];
	ld.param.u64 	%rd6, [_Z13pathPartitionPiS_S_S__param_1];
	ld.param.u64 	%rd7, [_Z13pathPartitionPiS_S_S__param_2];
	ld.param.u64 	%rd8, [_Z13pathPartitionPiS_S_S__param_3];
	mov.u32 	%r1, %ctaid.x;
	setp.eq.s32 	%p1, %r1, 15;
	@%p1 bra 	$L__BB1_7;
	shl.b32 	%r12, %r1, 7;
	add.s32 	%r13, %r12, 128;
	setp.gt.s32 	%p2, %r13, 1024;
	add.s32 	%r14, %r12, -896;
	min.s32 	%r24, %r13, 1024;
	selp.b32 	%r25, %r14, 0, %p2;
	cvta.to.global.u64 	%rd1, %rd5;
	cvta.to.global.u64 	%rd2, %rd6;
	mov.u32 	%r26, %r25;
$L__BB1_2:
	sub.s32 	%r15, %r24, %r26;
	abs.s32 	%r16, %r15;
	shr.u32 	%r17, %r16, 31;
	add.s32 	%r18, %r16, %r17;
	shr.s32 	%r19, %r18, 1;
	sub.s32 	%r7, %r24, %r19;
	add.s32 	%r8, %r19, %r25;
	setp.eq.s32 	%p3, %r8, 0;
	mul.wide.s32 	%rd9, %r7, 4;
	add.s64 	%rd3, %rd1, %rd9;
	mul.wide.s32 	%rd10, %r8, 4;
	add.s64 	%rd4, %rd2, %rd10;
	@%p3 bra 	$L__BB1_4;
	ld.global.u32 	%r20, [%rd3];
	ld.global.u32 	%r21, [%rd4+-4];
	setp.le.s32 	%p4, %r20, %r21;
	@%p4 bra 	$L__BB1_9;
$L__BB1_4:
	setp.eq.s32 	%p5, %r7, 0;
	@%p5 bra 	$L__BB1_6;
	ld.global.u32 	%r22, [%rd3+-4];
	ld.global.u32 	%r23, [%rd4];
	setp.gt.s32 	%p6, %r22, %r23;
	@%p6 bra 	$L__BB1_8;
$L__BB1_6:
	cvta.to.global.u64 	%rd11, %rd7;
	mul.wide.u32 	%rd12, %r1, 4;
	add.s64 	%rd13, %rd11, %rd12;
	st.global.u32 	[%rd13], %r7;
	cvta.to.global.u64 	%rd14, %rd8;
	add.s64 	%rd15, %rd14, %rd12;
	st.global.u32 	[%rd15], %r8;
$L__BB1_7:
	ret;
$L__BB1_8:
	add.s32 	%r24, %r7, -1;
	add.s32 	%r25, %r8, 1;
	bra.uni 	$L__BB1_2;
$L__BB1_9:
	add.s32 	%r26, %r7, 1;
	bra.uni 	$L__BB1_2;

}


// ===== COMPILED SASS (sm_100) =====

	.target	sm_100

	.elftype	@"ET_EXEC"


//--------------------- .note.nv.tkinfo           --------------------------
	.section	.note.nv.tkinfo,"",@"SHT_NOTE"
	.sectionflags	@"SHF_NOTE_NV_TKINFO"
	.tkinfo
        /*0018*/ 	.word	0x00000002
        /*0030*/ 	.string	""
        /*0030*/ 	.string	"ptxas"
        /*0030*/ 	.string	"Cuda compilation tools, release 13.0, V13.0.88"
        /*0030*/ 	.string	"Build cuda_13.0.r13.0/compiler.36424714_0"
        /*0030*/ 	.string	"-arch sm_100 -m 64 "



//--------------------- .note.nv.cuinfo           --------------------------
	.section	.note.nv.cuinfo,"",@"SHT_NOTE"
	.sectionflags	@"SHF_NOTE_NV_CUINFO"
        /*0018*/ 	.short	0x0002
        /*001a*/ 	.short	0x0064
        /*001c*/ 	.short	0x0082
	.zero		2


//--------------------- .nv.info                  --------------------------
	.section	.nv.info,"",@"SHT_CUDA_INFO"
	.align	4


	//----- nvinfo : EIATTR_REGCOUNT
	.align		4
        /*0000*/ 	.byte	0x04, 0x2f
        /*0002*/ 	.short	(.L_1 - .L_0)
	.align		4
.L_0:
        /*0004*/ 	.word	index@(_Z9pathMergePiS_S_S_S_)
        /*0008*/ 	.word	0x0000001a


	//----- nvinfo : EIATTR_FRAME_SIZE
	.align		4
.L_1:
        /*000c*/ 	.byte	0x04, 0x11
        /*000e*/ 	.short	(.L_3 - .L_2)
	.align		4
.L_2:
        /*0010*/ 	.word	index@(_Z9pathMergePiS_S_S_S_)
        /*0014*/ 	.word	0x00000000


	//----- nvinfo : EIATTR_REGCOUNT
	.align		4
.L_3:
        /*0018*/ 	.byte	0x04, 0x2f
        /*001a*/ 	.short	(.L_5 - .L_4)
	.align		4
.L_4:
        /*001c*/ 	.word	index@(_Z13pathPartitionPiS_S_S_)
        /*0020*/ 	.word	0x00000016


	//----- nvinfo : EIATTR_FRAME_SIZE
	.align		4
.L_5:
        /*0024*/ 	.byte	0x04, 0x11
        /*0026*/ 	.short	(.L_7 - .L_6)
	.align		4
.L_6:
        /*0028*/ 	.word	index@(_Z13pathPartitionPiS_S_S_)
        /*002c*/ 	.word	0x00000000


	//----- nvinfo : EIATTR_MIN_STACK_SIZE
	.align		4
.L_7:
        /*0030*/ 	.byte	0x04, 0x12
        /*0032*/ 	.short	(.L_9 - .L_8)
	.align		4
.L_8:
        /*0034*/ 	.word	index@(_Z13pathPartitionPiS_S_S_)
        /*0038*/ 	.word	0x00000000


	//----- nvinfo : EIATTR_MIN_STACK_SIZE
	.align		4
.L_9:
        /*003c*/ 	.byte	0x04, 0x12
        /*003e*/ 	.short	(.L_11 - .L_10)
	.align		4
.L_10:
        /*0040*/ 	.word	index@(_Z9pathMergePiS_S_S_S_)
        /*0044*/ 	.word	0x00000000
.L_11:


//--------------------- .nv.compat                --------------------------
	.section	.nv.compat,"",@"SHT_CUDA_COMPAT_INFO"
	.align	4
        /*0000*/ 	.byte	0x02, 0x09, 0x00, 0x00, 0x02, 0x02, 0x01, 0x00, 0x02, 0x05, 0x05, 0x00, 0x03, 0x07, 0x01, 0x01
        /*0010*/ 	.byte	0x02, 0x03, 0x00, 0x00, 0x02, 0x06, 0x01, 0x00, 0x04, 0x0b, 0x08, 0x00, 0x09, 0x00, 0x00, 0x00
        /*0020*/ 	.byte	0x00, 0x00, 0x00, 0x00


//--------------------- .nv.info._Z13pathPartitionPiS_S_S_ --------------------------
	.section	.nv.info._Z13pathPartitionPiS_S_S_,"",@"SHT_CUDA_INFO"
	.sectionflags	@""
	.align	4


	//----- nvinfo : EIATTR_CUDA_API_VERSION
	.align		4
        /*0000*/ 	.byte	0x04, 0x37
        /*0002*/ 	.short	(.L_13 - .L_12)
.L_12:
        /*0004*/ 	.word	0x00000082


	//----- nvinfo : EIATTR_KPARAM_INFO
	.align		4
.L_13:
        /*0008*/ 	.byte	0x04, 0x17
        /*000a*/ 	.short	(.L_15 - .L_14)
.L_14:
        /*000c*/ 	.word	0x00000000
        /*0010*/ 	.short	0x0003
        /*0012*/ 	.short	0x0018
        /*0014*/ 	.byte	0x00, 0xf5, 0x21, 0x00


	//----- nvinfo : EIATTR_KPARAM_INFO
	.align		4
.L_15:
        /*0018*/ 	.byte	0x04, 0x17
        /*001a*/ 	.short	(.L_17 - .L_16)
.L_16:
        /*001c*/ 	.word	0x00000000
        /*0020*/ 	.short	0x0002
        /*0022*/ 	.short	0x0010
        /*0024*/ 	.byte	0x00, 0xf5, 0x21, 0x00


	//----- nvinfo : EIATTR_KPARAM_INFO
	.align		4
.L_17:
        /*0028*/ 	.byte	0x04, 0x17
        /*002a*/ 	.short	(.L_19 - .L_18)
.L_18:
        /*002c*/ 	.word	0x00000000
        /*0030*/ 	.short	0x0001
        /*0032*/ 	.short	0x0008
        /*0034*/ 	.byte	0x00, 0xf5, 0x21, 0x00


	//----- nvinfo : EIATTR_KPARAM_INFO
	.align		4
.L_19:
        /*0038*/ 	.byte	0x04, 0x17
        /*003a*/ 	.short	(.L_21 - .L_20)
.L_20:
        /*003c*/ 	.word	0x00000000
        /*0040*/ 	.short	0x0000
        /*0042*/ 	.short	0x0000
        /*0044*/ 	.byte	0x00, 0xf5, 0x21, 0x00


	//----- nvinfo : EIATTR_SPARSE_MMA_MASK
	.align		4
.L_21:
        /*0048*/ 	.byte	0x03, 0x50
        /*004a*/ 	.short	0x0000


	//----- nvinfo : EIATTR_MAXREG_COUNT
	.align		4
        /*004c*/ 	.byte	0x03, 0x1b
        /*004e*/ 	.short	0x00ff


	//----- nvinfo : EIATTR_MERCURY_ISA_VERSION
	.align		4
        /*0050*/ 	.byte	0x03, 0x5f
        /*0052*/ 	.short	0x0101


	//----- nvinfo : EIATTR_VRC_CTA_INIT_COUNT
	.align		4
        /*0054*/ 	.byte	0x02, 0x4a
	.zero		1
	.zero		1


	//----- nvinfo : EIATTR_EXIT_INSTR_OFFSETS
	.align		4
        /*0058*/ 	.byte	0x04, 0x1c
        /*005a*/ 	.short	(.L_23 - .L_22)


	//   ....[0]....
.L_22:
        /*005c*/ 	.word	0x00000030


	//   ....[1]....
        /*0060*/ 	.word	0x000002b0


	//----- nvinfo : EIATTR_CBANK_PARAM_SIZE
	.align		4
.L_23:
        /*0064*/ 	.byte	0x03, 0x19
        /*0066*/ 	.short	0x0020


	//----- nvinfo : EIATTR_PARAM_CBANK
	.align		4
        /*0068*/ 	.byte	0x04, 0x0a
        /*006a*/ 	.short	(.L_25 - .L_24)
	.align		4
.L_24:
        /*006c*/ 	.word	index@(.nv.constant0._Z13pathPartitionPiS_S_S_)
        /*0070*/ 	.short	0x0380
        /*0072*/ 	.short	0x0020


	//----- nvinfo : EIATTR_SW_WAR
	.align		4
.L_25:
        /*0074*/ 	.byte	0x04, 0x36
        /*0076*/ 	.short	(.L_27 - .L_26)
.L_26:
        /*0078*/ 	.word	0x00000008
.L_27:


//--------------------- .nv.info._Z9pathMergePiS_S_S_S_ --------------------------
	.section	.nv.info._Z9pathMergePiS_S_S_S_,"",@"SHT_CUDA_INFO"
	.sectionflags	@""
	.align	4


	//----- nvinfo : EIATTR_CUDA_API_VERSION
	.align		4
        /*0000*/ 	.byte	0x04, 0x37
        /*0002*/ 	.short	(.L_29 - .L_28)
.L_28:
        /*0004*/ 	.word	0x00000082


	//----- nvinfo : EIATTR_KPARAM_INFO
	.align		4
.L_29:
        /*0008*/ 	.byte	0x04, 0x17
        /*000a*/ 	.short	(.L_31 - .L_30)
.L_30:
        /*000c*/ 	.word	0x00000000
        /*0010*/ 	.short	0x0004
        /*0012*/ 	.short	0x0020
        /*0014*/ 	.byte	0x00, 0xf5, 0x21, 0x00


	//----- nvinfo : EIATTR_KPARAM_INFO
	.align		4
.L_31:
        /*0018*/ 	.byte	0x04, 0x17
        /*001a*/ 	.short	(.L_33 - .L_32)
.L_32:
        /*001c*/ 	.word	0x00000000
        /*0020*/ 	.short	0x0003
        /*0022*/ 	.short	0x0018
        /*0024*/ 	.byte	0x00, 0xf5, 0x21, 0x00


	//----- nvinfo : EIATTR_KPARAM_INFO
	.align		4
.L_33:
        /*0028*/ 	.byte	0x04, 0x17
        /*002a*/ 	.short	(.L_35 - .L_34)
.L_34:
        /*002c*/ 	.word	0x00000000
        /*0030*/ 	.short	0x0002
        /*0032*/ 	.short	0x0010
        /*0034*/ 	.byte	0x00, 0xf5, 0x21, 0x00


	//----- nvinfo : EIATTR_KPARAM_INFO
	.align		4
.L_35:
        /*0038*/ 	.byte	0x04, 0x17
        /*003a*/ 	.short	(.L_37 - .L_36)
.L_36:
        /*003c*/ 	.word	0x00000000
        /*0040*/ 	.short	0x0001
        /*0042*/ 	.short	0x0008
        /*0044*/ 	.byte	0x00, 0xf5, 0x21, 0x00


	//----- nvinfo : EIATTR_KPARAM_INFO
	.align		4
.L_37:
        /*0048*/ 	.byte	0x04, 0x17
        /*004a*/ 	.short	(.L_39 - .L_38)
.L_38:
        /*004c*/ 	.word	0x00000000
        /*0050*/ 	.short	0x0000
        /*0052*/ 	.short	0x0000
        /*0054*/ 	.byte	0x00, 0xf5, 0x21, 0x00


	//----- nvinfo : EIATTR_SPARSE_MMA_MASK
	.align		4
.L_39:
        /*0058*/ 	.byte	0x03, 0x50
        /*005a*/ 	.short	0x0000


	//----- nvinfo : EIATTR_MAXREG_COUNT
	.align		4
        /*005c*/ 	.byte	0x03, 0x1b
        /*005e*/ 	.short	0x00ff


	//----- nvinfo : EIATTR_NUM_BARRIERS
	.align		4
        /*0060*/ 	.byte	0x02, 0x4c
        /*0062*/ 	.byte	0x01
	.zero		1


	//----- nvinfo : EIATTR_MERCURY_ISA_VERSION
	.align		4
        /*0064*/ 	.byte	0x03, 0x5f
        /*0066*/ 	.short	0x0101


	//----- nvinfo : EIATTR_VRC_CTA_INIT_COUNT
	.align		4
        /*0068*/ 	.byte	0x02, 0x4a
	.zero		1
	.zero		1


	//----- nvinfo : EIATTR_EXIT_INSTR_OFFSETS
	.align		4
        /*006c*/ 	.byte	0x04, 0x1c
        /*006e*/ 	.short	(.L_41 - .L_40)


	//   ....[0]....
.L_40:
        /*0070*/ 	.word	0x000003a0


	//   ....[1]....
        /*0074*/ 	.word	0x00000a90


	//----- nvinfo : EIATTR_CRS_STACK_SIZE
	.align		4
.L_41:
        /*0078*/ 	.byte	0x04, 0x1e
        /*007a*/ 	.short	(.L_43 - .L_42)
.L_42:
        /*007c*/ 	.word	0x00000000


	//----- nvinfo : EIATTR_CBANK_PARAM_SIZE
	.align		4
.L_43:
        /*0080*/ 	.byte	0x03, 0x19
        /*0082*/ 	.short	0x0028


	//----- nvinfo : EIATTR_PARAM_CBANK
	.align		4
        /*0084*/ 	.byte	0x04, 0x0a
        /*0086*/ 	.short	(.L_45 - .L_44)
	.align		4
.L_44:
        /*0088*/ 	.word	index@(.nv.constant0._Z9pathMergePiS_S_S_S_)
        /*008c*/ 	.short	0x0380
        /*008e*/ 	.short	0x0028


	//----- nvinfo : EIATTR_SW_WAR
	.align		4
.L_45:
        /*0090*/ 	.byte	0x04, 0x36
        /*0092*/ 	.short	(.L_47 - .L_46)
.L_46:
        /*0094*/ 	.word	0x00000008
.L_47:


//--------------------- .nv.callgraph             --------------------------
	.section	.nv.callgraph,"",@"SHT_CUDA_CALLGRAPH"
	.align	4
	.sectionentsize	8
	.align		4
        /*0000*/ 	.word	0x00000000
	.align		4
        /*0004*/ 	.word	0xffffffff
	.align		4
        /*0008*/ 	.word	0x00000000
	.align		4
        /*000c*/ 	.word	0xfffffffe
	.align		4
        /*0010*/ 	.word	0x00000000
	.align		4
        /*0014*/ 	.word	0xfffffffd
	.align		4
        /*0018*/ 	.word	0x00000000
	.align		4
        /*001c*/ 	.word	0xfffffffc


//--------------------- .text._Z13pathPartitionPiS_S_S_ --------------------------
	.section	.text._Z13pathPartitionPiS_S_S_,"ax",@progbits
	.align	128
        .global         _Z13pathPartitionPiS_S_S_
        .type           _Z13pathPartitionPiS_S_S_,@function
        .size           _Z13pathPartitionPiS_S_S_,(.L_x_23 - _Z13pathPartitionPiS_S_S_)
        .other          _Z13pathPartitionPiS_S_S_,@"STO_CUDA_ENTRY STV_DEFAULT"
_Z13pathPartitionPiS_S_S_:
.text._Z13pathPartitionPiS_S_S_:
[----:B------:R-:W-:Y:S01]  /*0000*/  LDC R1, c[0x0][0x37c] ;  /* 0x0000df00ff017b82 */ /* 0x000fe20000000800 */
[----:B------:R-:W0:Y:S02]  /*0010*/  S2R R0, SR_CTAID.X ;  /* 0x0000000000007919 */ /* 0x000e240000002500 */
[----:B0-----:R-:W-:-:S13]  /*0020*/  ISETP.NE.AND P0, PT, R0, 0xf, PT ;  /* 0x0000000f0000780c */ /* 0x001fda0003f05270 */
[----:B------:R-:W-:Y:S05]  /*0030*/  @!P0 EXIT ;  /* 0x000000000000894d */ /* 0x000fea0003800000 */
[----:B------:R-:W0:Y:S01]  /*0040*/  LDC.64 R2, c[0x0][0x380] ;  /* 0x0000e000ff027b82 */ /* 0x000e220000000a00 */
[----:B------:R-:W-:Y:S01]  /*0050*/  IMAD.SHL.U32 R6, R0, 0x80, RZ ;  /* 0x0000008000067824 */ /* 0x000fe200078e00ff */
[----:B------:R-:W1:Y:S03]  /*0060*/  LDCU.64 UR4, c[0x0][0x358] ;  /* 0x00006b00ff0477ac */ /* 0x000e660008000a00 */
[C---:B------:R-:W-:Y:S02]  /*0070*/  VIADD R7, R6.reuse, 0x80 ;  /* 0x0000008006077836 */ /* 0x040fe40000000000 */
[----:B------:R-:W-:Y:S01]  /*0080*/  VIADD R6, R6, 0xfffffc80 ;  /* 0xfffffc8006067836 */ /* 0x000fe20000000000 */
[----:B------:R-:W2:Y:S02]  /*0090*/  LDC.64 R4, c[0x0][0x388] ;  /* 0x0000e200ff047b82 */ /* 0x000ea40000000a00 */
[----:B------:R-:W-:-:S02]  /*00a0*/  ISETP.GT.AND P0, PT, R7, 0x400, PT ;  /* 0x000004000700780c */ /* 0x000fc40003f04270 */
[----:B------:R-:W-:Y:S02]  /*00b0*/  VIMNMX R10, PT, PT, R7, 0x400, PT ;  /* 0x00000400070a7848 */ /* 0x000fe40003fe0100 */
[----:B------:R-:W-:-:S04]  /*00c0*/  SEL R11, R6, RZ, P0 ;  /* 0x000000ff060b7207 */ /* 0x000fc80000000000 */
[----:B------:R-:W-:-:S07]  /*00d0*/  MOV R13, R11 ;  /* 0x0000000b000d7202 */ /* 0x000fce0000000f00 */
.L_x_1:
[----:B------:R-:W-:-:S05]  /*00e0*/  IMAD.IADD R6, R10, 0x1, -R13 ;  /* 0x000000010a067824 */ /* 0x000fca00078e0a0d */
[----:B------:R-:W-:-:S04]  /*00f0*/  IABS R6, R6 ;  /* 0x0000000600067213 */ /* 0x000fc80000000000 */
[----:B------:R-:W-:-:S04]  /*0100*/  LEA.HI R6, R6, R6, RZ, 0x1 ;  /* 0x0000000606067211 */ /* 0x000fc800078f08ff */
[----:B------:R-:W-:-:S04]  /*0110*/  SHF.R.S32.HI R6, RZ, 0x1, R6 ;  /* 0x00000001ff067819 */ /* 0x000fc80000011406 */
[----:B------:R-:W-:Y:S01]  /*0120*/  IADD3 R17, PT, PT, R10, -R6, RZ ;  /* 0x800000060a117210 */ /* 0x000fe20007ffe0ff */
[----:B------:R-:W-:-:S04]  /*0130*/  IMAD.IADD R19, R11, 0x1, R6 ;  /* 0x000000010b137824 */ /* 0x000fc800078e0206 */
[----:B0-----:R-:W-:Y:S01]  /*0140*/  IMAD.WIDE R6, R17, 0x4, R2 ;  /* 0x0000000411067825 */ /* 0x001fe200078e0202 */
[----:B------:R-:W-:-:S03]  /*0150*/  ISETP.NE.AND P0, PT, R19, RZ, PT ;  /* 0x000000ff1300720c */ /* 0x000fc60003f05270 */
[----:B--2---:R-:W-:-:S10]  /*0160*/  IMAD.WIDE R8, R19, 0x4, R4 ;  /* 0x0000000413087825 */ /* 0x004fd400078e0204 */
[----:B------:R-:W-:Y:S05]  /*0170*/  @!P0 BRA `(.L_x_0) ;  /* 0x0000000000148947 */ /* 0x000fea0003800000 */
[----:B-1----:R-:W2:Y:S04]  /*0180*/  LDG.E R12, desc[UR4][R6.64] ;  /* 0x00000004060c7981 */ /* 0x002ea8000c1e1900 */
[----:B------:R-:W2:Y:S02]  /*0190*/  LDG.E R15, desc[UR4][R8.64+-0x4] ;  /* 0xfffffc04080f7981 */ /* 0x000ea4000c1e1900 */
[----:B--2---:R-:W-:-:S13]  /*01a0*/  ISETP.GT.AND P0, PT, R12, R15, PT ;  /* 0x0000000f0c00720c */ /* 0x004fda0003f04270 */
[----:B------:R-:W-:Y:S01]  /*01b0*/  @!P0 VIADD R13, R17, 0x1 ;  /* 0x00000001110d8836 */ /* 0x000fe20000000000 */
[----:B------:R-:W-:Y:S06]  /*01c0*/  @!P0 BRA `(.L_x_1) ;  /* 0xfffffffc00c48947 */ /* 0x000fec000383ffff */
.L_x_0:
[----:B------:R-:W-:-:S13]  /*01d0*/  ISETP.NE.AND P0, PT, R17, RZ, PT ;  /* 0x000000ff1100720c */ /* 0x000fda0003f05270 */
[----:B------:R-:W-:Y:S05]  /*01e0*/  @!P0 BRA `(.L_x_2) ;  /* 0x0000000000188947 */ /* 0x000fea0003800000 */
[----:B-1----:R-:W2:Y:S04]  /*01f0*/  LDG.E R6, desc[UR4][R6.64+-0x4] ;  /* 0xfffffc0406067981 */ /* 0x002ea8000c1e1900 */
[----:B------:R-:W2:Y:S02]  /*0200*/  LDG.E R9, desc[UR4][R8.64] ;  /* 0x0000000408097981 */ /* 0x000ea4000c1e1900 */
[----:B--2---:R-:W-:-:S13]  /*0210*/  ISETP.GT.AND P0, PT, R6, R9, PT ;  /* 0x000000090600720c */ /* 0x004fda0003f04270 */
[----:B------:R-:W-:Y:S01]  /*0220*/  @P0 VIADD R10, R17, 0xffffffff ;  /* 0xffffffff110a0836 */ /* 0x000fe20000000000 */
[----:B------:R-:W-:Y:S01]  /*0230*/  @P0 IADD3 R11, PT, PT, R19, 0x1, RZ ;  /* 0x00000001130b0810 */ /* 0x000fe20007ffe0ff */
[----:B------:R-:W-:Y:S06]  /*0240*/  @P0 BRA `(.L_x_1) ;  /* 0xfffffffc00a40947 */ /* 0x000fec000383ffff */
.L_x_2:
[----:B------:R-:W0:Y:S08]  /*0250*/  LDC.64 R2, c[0x0][0x390] ;  /* 0x0000e400ff027b82 */ /* 0x000e300000000a00 */
[----:B------:R-:W2:Y:S01]  /*0260*/  LDC.64 R4, c[0x0][0x398] ;  /* 0x0000e600ff047b82 */ /* 0x000ea20000000a00 */
[----:B0-----:R-:W-:-:S05]  /*0270*/  IMAD.WIDE.U32 R2, R0, 0x4, R2 ;  /* 0x0000000400027825 */ /* 0x001fca00078e0002 */
[----:B-1----:R-:W-:Y:S01]  /*0280*/  STG.E desc[UR4][R2.64], R17 ;  /* 0x0000001102007986 */ /* 0x002fe2000c101904 */
[----:B--2---:R-:W-:-:S05]  /*0290*/  IMAD.WIDE.U32 R4, R0, 0x4, R4 ;  /* 0x0000000400047825 */ /* 0x004fca00078e0004 */
[----:B------:R-:W-:Y:S01]  /*02a0*/  STG.E desc[UR4][R4.64], R19 ;  /* 0x0000001304007986 */ /* 0x000fe2000c101904 */
[----:B------:R-:W-:Y:S05]  /*02b0*/  EXIT ;  /* 0x000000000000794d */ /* 0x000fea0003800000 */
.L_x_3:
[----:B------:R-:W-:-:S00]  /*02c0*/  BRA `(.L_x_3) ;  /* 0xfffffffc00fc7947 */ /* 0x000fc0000383ffff */
[----:B------:R-:W-:-:S00]  /*02d0*/  NOP ;  /* 0x0000000000007918 */ /* 0x000fc00000000000 */
        /* <DEDUP_REMOVED lines=10> */
.L_x_23:


//--------------------- .text._Z9pathMergePiS_S_S_S_ --------------------------
	.section	.text._Z9pathMergePiS_S_S_S_,"ax",@progbits
	.align	128
        .global         _Z9pathMergePiS_S_S_S_
        .type           _Z9pathMergePiS_S_S_S_,@function
        .size           _Z9pathMergePiS_S_S_S_,(.L_x_24 - _Z9pathMergePiS_S_S_S_)
        .other          _Z9pathMergePiS_S_S_S_,@"STO_CUDA_ENTRY STV_DEFAULT"
_Z9pathMergePiS_S_S_S_:
.text._Z9pathMergePiS_S_S_S_:
[----:B------:R-:W-:Y:S01]  /*0000*/  LDC R1, c[0x0][0x37c] ;  /* 0x0000df00ff017b82 */ /* 0x000fe20000000800 */
[----:B------:R-:W0:Y:S07]  /*0010*/  S2R R19, SR_CTAID.X ;  /* 0x0000000000137919 */ /* 0x000e2e0000002500 */
[----:B------:R-:W1:Y:S01]  /*0020*/  S2UR UR5, SR_CgaCtaId ;  /* 0x00000000000579c3 */ /* 0x000e620000008800 */
[----:B------:R-:W-:Y:S01]  /*0030*/  UMOV UR4, 0x400 ;  /* 0x0000040000047882 */ /* 0x000fe20000000000 */
[----:B------:R-:W2:Y:S01]  /*0040*/  LDCU.64 UR8, c[0x0][0x358] ;  /* 0x00006b00ff0877ac */ /* 0x000ea20008000a00 */
[----:B-1----:R-:W-:Y:S01]  /*0050*/  ULEA UR6, UR5, UR4, 0x18 ;  /* 0x0000000405067291 */ /* 0x002fe2000f8ec0ff */
[----:B0-----:R-:W-:-:S08]  /*0060*/  ISETP.NE.AND P0, PT, R19, 0xf, PT ;  /* 0x0000000f1300780c */ /* 0x001fd00003f05270 */
[----:B------:R-:W-:Y:S05]  /*0070*/  STS.64 [UR6+0x2000], RZ ;  /* 0x002000ffff007988 */ /* 0x000fea0008000a06 */
[----:B--2---:R-:W-:Y:S05]  /*0080*/  @!P0 BRA `(.L_x_4) ;  /* 0x00000000004c8947 */ /* 0x004fea0003800000 */
[----:B------:R-:W-:-:S13]  /*0090*/  ISETP.NE.AND P0, PT, R19, RZ, PT ;  /* 0x000000ff1300720c */ /* 0x000fda0003f05270 */
[----:B------:R-:W0:Y:S08]  /*00a0*/  @!P0 LDC.64 R6, c[0x0][0x398] ;  /* 0x0000e600ff068b82 */ /* 0x000e300000000a00 */
[----:B------:R-:W1:Y:S08]  /*00b0*/  @!P0 LDC.64 R8, c[0x0][0x3a0] ;  /* 0x0000e800ff088b82 */ /* 0x000e700000000a00 */
[----:B------:R-:W2:Y:S01]  /*00c0*/  @P0 LDC.64 R12, c[0x0][0x398] ;  /* 0x0000e600ff0c0b82 */ /* 0x000ea20000000a00 */
[----:B0-----:R3:W5:Y:S07]  /*00d0*/  @!P0 LDG.E R3, desc[UR8][R6.64] ;  /* 0x0000000806038981 */ /* 0x00176e000c1e1900 */
[----:B------:R-:W0:Y:S01]  /*00e0*/  @P0 LDC.64 R16, c[0x0][0x3a0] ;  /* 0x0000e800ff100b82 */ /* 0x000e220000000a00 */
[----:B-1----:R3:W5:Y:S01]  /*00f0*/  @!P0 LDG.E R0, desc[UR8][R8.64] ;  /* 0x0000000808008981 */ /* 0x002762000c1e1900 */
[----:B------:R-:W-:-:S02]  /*0100*/  @P0 VIADD R15, R19, 0xffffffff ;  /* 0xffffffff130f0836 */ /* 0x000fc40000000000 */
[----:B------:R-:W-:Y:S02]  /*0110*/  @!P0 IMAD.MOV.U32 R2, RZ, RZ, RZ ;  /* 0x000000ffff028224 */ /* 0x000fe400078e00ff */
[----:B------:R-:W-:Y:S02]  /*0120*/  @!P0 IMAD.MOV.U32 R5, RZ, RZ, RZ ;  /* 0x000000ffff058224 */ /* 0x000fe400078e00ff */
[----:B--2---:R-:W-:-:S04]  /*0130*/  @P0 IMAD.WIDE.U32 R10, R15, 0x4, R12 ;  /* 0x000000040f0a0825 */ /* 0x004fc800078e000c */
[----:B------:R-:W-:Y:S01]  /*0140*/  @P0 IMAD.WIDE.U32 R12, R19, 0x4, R12 ;  /* 0x00000004130c0825 */ /* 0x000fe200078e000c */
[----:B------:R3:W5:Y:S03]  /*0150*/  @P0 LDG.E R2, desc[UR8][R10.64] ;  /* 0x000000080a020981 */ /* 0x000766000c1e1900 */
[----:B0-----:R-:W-:-:S04]  /*0160*/  @P0 IMAD.WIDE.U32 R14, R15, 0x4, R16 ;  /* 0x000000040f0e0825 */ /* 0x001fc800078e0010 */
[----:B------:R-:W-:Y:S01]  /*0170*/  @P0 IMAD.WIDE.U32 R16, R19, 0x4, R16 ;  /* 0x0000000413100825 */ /* 0x000fe200078e0010 */
[----:B------:R3:W5:Y:S04]  /*0180*/  @P0 LDG.E R5, desc[UR8][R14.64] ;  /* 0x000000080e050981 */ /* 0x000768000c1e1900 */
[----:B------:R3:W5:Y:S04]  /*0190*/  @P0 LDG.E R3, desc[UR8][R12.64] ;  /* 0x000000080c030981 */ /* 0x000768000c1e1900 */
[----:B------:R3:W5:Y:S01]  /*01a0*/  @P0 LDG.E R0, desc[UR8][R16.64] ;  /* 0x0000000810000981 */ /* 0x000762000c1e1900 */
[----:B------:R-:W-:Y:S05]  /*01b0*/  BRA `(.L_x_5) ;  /* 0x0000000000187947 */ /* 0x000fea0003800000 */
.L_x_4:
[----:B------:R-:W0:Y:S08]  /*01c0*/  LDC.64 R6, c[0x0][0x398] ;  /* 0x0000e600ff067b82 */ /* 0x000e300000000a00 */
[----:B------:R-:W1:Y:S01]  /*01d0*/  LDC.64 R4, c[0x0][0x3a0] ;  /* 0x0000e800ff047b82 */ /* 0x000e620000000a00 */
[----:B0-----:R0:W5:Y:S04]  /*01e0*/  LDG.E R2, desc[UR8][R6.64+0x38] ;  /* 0x0000380806027981 */ /* 0x001168000c1e1900 */
[----:B-1----:R0:W5:Y:S01]  /*01f0*/  LDG.E R5, desc[UR8][R4.64+0x38] ;  /* 0x0000380804057981 */ /* 0x002162000c1e1900 */
[----:B------:R-:W-:-:S02]  /*0200*/  IMAD.MOV.U32 R0, RZ, RZ, 0x400 ;  /* 0x00000400ff007424 */ /* 0x000fc400078e00ff */
[----:B------:R-:W-:-:S07]  /*0210*/  IMAD.MOV.U32 R3, RZ, RZ, 0x400 ;  /* 0x00000400ff037424 */ /* 0x000fce00078e00ff */
.L_x_5:
[----:B------:R-:W1:Y:S01]  /*0220*/  LDCU UR7, c[0x0][0x360] ;  /* 0x00006c00ff0777ac */ /* 0x000e620008000800 */
[----:B0----5:R-:W-:-:S05]  /*0230*/  IMAD.IADD R4, R2, 0x1, R5 ;  /* 0x0000000102047824 */ /* 0x021fca00078e0205 */
[----:B---3--:R-:W-:Y:S01]  /*0240*/  LOP3.LUT R9, RZ, R4, RZ, 0x33, !PT ;  /* 0x00000004ff097212 */ /* 0x008fe200078e33ff */
[----:B-1----:R-:W0:Y:S01]  /*0250*/  I2F.U32.RP R8, UR7 ;  /* 0x0000000700087d06 */ /* 0x002e220008209000 */
[----:B------:R-:W-:Y:S02]  /*0260*/  IADD3 R4, PT, PT, R3, UR7, R0 ;  /* 0x0000000703047c10 */ /* 0x000fe4000fffe000 */
[----:B------:R-:W-:-:S03]  /*0270*/  ISETP.NE.U32.AND P2, PT, RZ, UR7, PT ;  /* 0x00000007ff007c0c */ /* 0x000fc6000bf45070 */
[----:B------:R-:W-:Y:S02]  /*0280*/  IMAD.IADD R9, R4, 0x1, R9 ;  /* 0x0000000104097824 */ /* 0x000fe400078e0209 */
[----:B0-----:R-:W0:Y:S02]  /*0290*/  MUFU.RCP R8, R8 ;  /* 0x0000000800087308 */ /* 0x001e240000001000 */
[----:B0-----:R-:W-:-:S06]  /*02a0*/  IADD3 R6, PT, PT, R8, 0xffffffe, RZ ;  /* 0x0ffffffe08067810 */ /* 0x001fcc0007ffe0ff */
[----:B------:R0:W1:Y:S02]  /*02b0*/  F2I.FTZ.U32.TRUNC.NTZ R7, R6 ;  /* 0x0000000600077305 */ /* 0x000064000021f000 */
[----:B0-----:R-:W-:Y:S02]  /*02c0*/  IMAD.MOV.U32 R6, RZ, RZ, RZ ;  /* 0x000000ffff067224 */ /* 0x001fe400078e00ff */
[----:B-1----:R-:W-:-:S04]  /*02d0*/  IMAD.MOV R11, RZ, RZ, -R7 ;  /* 0x000000ffff0b7224 */ /* 0x002fc800078e0a07 */
[----:B------:R-:W-:-:S04]  /*02e0*/  IMAD R11, R11, UR7, RZ ;  /* 0x000000070b0b7c24 */ /* 0x000fc8000f8e02ff */
[----:B------:R-:W-:-:S06]  /*02f0*/  IMAD.HI.U32 R10, R7, R11, R6 ;  /* 0x0000000b070a7227 */ /* 0x000fcc00078e0006 */
[----:B------:R-:W-:-:S05]  /*0300*/  IMAD.HI.U32 R4, R10, R9, RZ ;  /* 0x000000090a047227 */ /* 0x000fca00078e00ff */
[----:B------:R-:W-:-:S05]  /*0310*/  IADD3 R6, PT, PT, -R4, RZ, RZ ;  /* 0x000000ff04067210 */ /* 0x000fca0007ffe1ff */
[----:B------:R-:W-:-:S05]  /*0320*/  IMAD R9, R6, UR7, R9 ;  /* 0x0000000706097c24 */ /* 0x000fca000f8e0209 */
[----:B------:R-:W-:-:S13]  /*0330*/  ISETP.GE.U32.AND P0, PT, R9, UR7, PT ;  /* 0x0000000709007c0c */ /* 0x000fda000bf06070 */
[----:B------:R-:W-:Y:S02]  /*0340*/  @P0 VIADD R9, R9, -UR7 ;  /* 0x8000000709090c36 */ /* 0x000fe40008000000 */
[----:B------:R-:W-:-:S03]  /*0350*/  @P0 VIADD R4, R4, 0x1 ;  /* 0x0000000104040836 */ /* 0x000fc60000000000 */
[----:B------:R-:W-:-:S13]  /*0360*/  ISETP.GE.U32.AND P1, PT, R9, UR7, PT ;  /* 0x0000000709007c0c */ /* 0x000fda000bf26070 */
[----:B------:R-:W-:Y:S01]  /*0370*/  @P1 VIADD R4, R4, 0x1 ;  /* 0x0000000104041836 */ /* 0x000fe20000000000 */
[----:B------:R-:W-:-:S04]  /*0380*/  @!P2 LOP3.LUT R4, RZ, UR7, RZ, 0x33, !PT ;  /* 0x00000007ff04ac12 */ /* 0x000fc8000f8e33ff */
[----:B------:R-:W-:-:S13]  /*0390*/  ISETP.GE.AND P0, PT, R4, 0x1, PT ;  /* 0x000000010400780c */ /* 0x000fda0003f06270 */
[----:B------:R-:W-:Y:S05]  /*03a0*/  @!P0 EXIT ;  /* 0x000000000000894d */ /* 0x000fea0003800000 */
[----:B------:R-:W0:Y:S01]  /*03b0*/  S2R R6, SR_TID.X ;  /* 0x0000000000067919 */ /* 0x000e220000002100 */
[----:B------:R-:W-:Y:S01]  /*03c0*/  UIADD3 UR4, UPT, UPT, UR4, 0x1000, URZ ;  /* 0x0000100004047890 */ /* 0x000fe2000fffe0ff */
[----:B------:R-:W-:-:S03]  /*03d0*/  IMAD.MOV.U32 R7, RZ, RZ, RZ ;  /* 0x000000ffff077224 */ /* 0x000fc600078e00ff */
[----:B------:R-:W-:Y:S01]  /*03e0*/  ULEA UR4, UR5, UR4, 0x18 ;  /* 0x0000000405047291 */ /* 0x000fe2000f8ec0ff */
[C---:B0-----:R-:W-:Y:S01]  /*03f0*/  IADD3 R8, PT, PT, R6.reuse, R2, RZ ;  /* 0x0000000206087210 */ /* 0x041fe20007ffe0ff */
[C---:B------:R-:W-:Y:S01]  /*0400*/  IMAD.IADD R10, R6.reuse, 0x1, R5 ;  /* 0x00000001060a7824 */ /* 0x040fe200078e0205 */
[----:B------:R-:W-:-:S03]  /*0410*/  LEA R9, R6, UR6, 0x2 ;  /* 0x0000000606097c11 */ /* 0x000fc6000f8e10ff */
[----:B------:R-:W-:Y:S01]  /*0420*/  LEA R11, R6, UR4, 0x2 ;  /* 0x00000004060b7c11 */ /* 0x000fe2000f8e10ff */
[----:B------:R-:W-:-:S07]  /*0430*/  IMAD.IADD R12, R8, 0x1, R5 ;  /* 0x00000001080c7824 */ /* 0x000fce00078e0205 */
.L_x_21:
[----:B0-----:R-:W0:Y:S08]  /*0440*/  S2UR UR6, SR_CgaCtaId ;  /* 0x00000000000679c3 */ /* 0x001e300000008800 */
[----:B------:R-:W-:Y:S06]  /*0450*/  BAR.SYNC.DEFER_BLOCKING 0x0 ;  /* 0x0000000000007b1d */ /* 0x000fec0000010000 */
[----:B------:R-:W-:Y:S01]  /*0460*/  UMOV UR5, 0x400 ;  /* 0x0000040000057882 */ /* 0x000fe20000000000 */
[----:B------:R-:W-:Y:S01]  /*0470*/  BSSY.RECONVERGENT B0, `(.L_x_6) ;  /* 0x000000a000007945 */ /* 0x000fe20003800200 */
[----:B0-----:R-:W-:-:S09]  /*0480*/  ULEA UR5, UR6, UR5, 0x18 ;  /* 0x0000000506057291 */ /* 0x001fd2000f8ec0ff */
[----:B-12---:R-:W0:Y:S02]  /*0490*/  LDS R13, [UR5+0x2000] ;  /* 0x00200005ff0d7984 */ /* 0x006e240008000800 */
[----:B0-----:R-:W-:-:S05]  /*04a0*/  IMAD.IADD R13, R8, 0x1, R13 ;  /* 0x00000001080d7824 */ /* 0x001fca00078e020d */
[----:B------:R-:W-:-:S13]  /*04b0*/  ISETP.GE.U32.AND P0, PT, R13, R3, PT ;  /* 0x000000030d00720c */ /* 0x000fda0003f06070 */
[----:B------:R-:W-:Y:S05]  /*04c0*/  @P0 BRA `(.L_x_7) ;  /* 0x0000000000100947 */ /* 0x000fea0003800000 */
[----:B------:R-:W0:Y:S02]  /*04d0*/  LDC.64 R14, c[0x0][0x380] ;  /* 0x0000e000ff0e7b82 */ /* 0x000e240000000a00 */
[----:B0-----:R-:W-:-:S06]  /*04e0*/  IMAD.WIDE.U32 R14, R13, 0x4, R14 ;  /* 0x000000040d0e7825 */ /* 0x001fcc00078e000e */
[----:B------:R-:W2:Y:S04]  /*04f0*/  LDG.E R14, desc[UR8][R14.64] ;  /* 0x000000080e0e7981 */ /* 0x000ea8000c1e1900 */
[----:B--2---:R0:W-:Y:S02]  /*0500*/  STS [R9], R14 ;  /* 0x0000000e09007388 */ /* 0x0041e40000000800 */
.L_x_7:
[----:B------:R-:W-:Y:S05]  /*0510*/  BSYNC.RECONVERGENT B0 ;  /* 0x0000000000007941 */ /* 0x000fea0003800200 */
.L_x_6:
[----:B------:R-:W1:Y:S01]  /*0520*/  LDS R13, [UR5+0x2004] ;  /* 0x00200405ff0d7984 */ /* 0x000e620008000800 */
[----:B------:R-:W-:Y:S01]  /*0530*/  BSSY.RECONVERGENT B0, `(.L_x_8) ;  /* 0x0000008000007945 */ /* 0x000fe20003800200 */
[----:B-1----:R-:W-:-:S04]  /*0540*/  IADD3 R13, PT, PT, R10, R13, RZ ;  /* 0x0000000d0a0d7210 */ /* 0x002fc80007ffe0ff */
[----:B------:R-:W-:-:S13]  /*0550*/  ISETP.GE.U32.AND P0, PT, R13, R0, PT ;  /* 0x000000000d00720c */ /* 0x000fda0003f06070 */
[----:B------:R-:W-:Y:S05]  /*0560*/  @P0 BRA `(.L_x_9) ;  /* 0x0000000000100947 */ /* 0x000fea0003800000 */
[----:B0-----:R-:W0:Y:S02]  /*0570*/  LDC.64 R14, c[0x0][0x388] ;  /* 0x0000e200ff0e7b82 */ /* 0x001e240000000a00 */
[----:B0-----:R-:W-:-:S06]  /*0580*/  IMAD.WIDE.U32 R14, R13, 0x4, R14 ;  /* 0x000000040d0e7825 */ /* 0x001fcc00078e000e */
[----:B------:R-:W2:Y:S04]  /*0590*/  LDG.E R14, desc[UR8][R14.64] ;  /* 0x000000080e0e7981 */ /* 0x000ea8000c1e1900 */
[----:B--2---:R1:W-:Y:S02]  /*05a0*/  STS [R11], R14 ;  /* 0x0000000e0b007388 */ /* 0x0043e40000000800 */
.L_x_9:
[----:B------:R-:W-:Y:S05]  /*05b0*/  BSYNC.RECONVERGENT B0 ;  /* 0x0000000000007941 */ /* 0x000fea0003800200 */
.L_x_8:
[----:B------:R-:W-:Y:S06]  /*05c0*/  BAR.SYNC.DEFER_BLOCKING 0x0 ;  /* 0x0000000000007b1d */ /* 0x000fec0000010000 */
[----:B------:R-:W-:Y:S01]  /*05d0*/  BSSY.RECONVERGENT B0, `(.L_x_10) ;  /* 0x0000025000007945 */ /* 0x000fe20003800200 */
[----:B01----:R-:W0:Y:S02]  /*05e0*/  LDS.64 R14, [UR5+0x2000] ;  /* 0x00200005ff0e7984 */ /* 0x003e240008000a00 */
[----:B0-----:R-:W-:Y:S02]  /*05f0*/  IADD3 R13, PT, PT, R3, -R2, -R14 ;  /* 0x80000002030d7210 */ /* 0x001fe40007ffe80e */
[----:B------:R-:W-:-:S02]  /*0600*/  IADD3 R14, PT, PT, R0, -R5, -R15 ;  /* 0x80000005000e7210 */ /* 0x000fc40007ffe80f */
[----:B------:R-:W-:Y:S02]  /*0610*/  VIMNMX.U32 R13, PT, PT, R13, UR7, PT ;  /* 0x000000070d0d7c48 */ /* 0x000fe4000bfe0000 */
[----:B------:R-:W-:Y:S02]  /*0620*/  VIMNMX.U32 R14, PT, PT, R14, UR7, PT ;  /* 0x000000070e0e7c48 */ /* 0x000fe4000bfe0000 */
[----:B------:R-:W-:-:S05]  /*0630*/  VIMNMX.U32 R16, PT, PT, R13, R6, !PT ;  /* 0x000000060d107248 */ /* 0x000fca0007fe0000 */
[----:B------:R-:W-:Y:S01]  /*0640*/  IMAD.IADD R17, R16, 0x1, -R13 ;  /* 0x0000000110117824 */ /* 0x000fe200078e0a0d */
[----:B------:R-:W-:-:S03]  /*0650*/  VIMNMX R16, PT, PT, R13, R6, PT ;  /* 0x000000060d107248 */ /* 0x000fc60003fe0100 */
[----:B------:R-:W-:-:S07]  /*0660*/  IMAD.MOV.U32 R15, RZ, RZ, R17 ;  /* 0x000000ffff0f7224 */ /* 0x000fce00078e0011 */
.L_x_15:
[----:B------:R-:W-:Y:S01]  /*0670*/  BSSY.RECONVERGENT B1, `(.L_x_11) ;  /* 0x0000011000017945 */ /* 0x000fe20003800200 */
.L_x_13:
[----:B------:R-:W-:-:S05]  /*0680*/  IMAD.IADD R18, R16, 0x1, -R15 ;  /* 0x0000000110127824 */ /* 0x000fca00078e0a0f */
[----:B------:R-:W-:-:S04]  /*0690*/  IABS R18, R18 ;  /* 0x0000001200127213 */ /* 0x000fc80000000000 */
[----:B------:R-:W-:-:S04]  /*06a0*/  LEA.HI R18, R18, R18, RZ, 0x1 ;  /* 0x0000001212127211 */ /* 0x000fc800078f08ff */
[----:B------:R-:W-:-:S04]  /*06b0*/  SHF.R.S32.HI R18, RZ, 0x1, R18 ;  /* 0x00000001ff127819 */ /* 0x000fc80000011412 */
[----:B------:R-:W-:Y:S01]  /*06c0*/  IADD3 R21, PT, PT, R17, R18, RZ ;  /* 0x0000001211157210 */ /* 0x000fe20007ffe0ff */
[----:B------:R-:W-:-:S03]  /*06d0*/  IMAD.IADD R20, R16, 0x1, -R18 ;  /* 0x0000000110147824 */ /* 0x000fc600078e0a12 */
[C---:B------:R-:W-:Y:S02]  /*06e0*/  ISETP.NE.AND P0, PT, R21.reuse, RZ, PT ;  /* 0x000000ff1500720c */ /* 0x040fe40003f05270 */
[C---:B------:R-:W-:Y:S02]  /*06f0*/  LEA R22, R20.reuse, UR5, 0x2 ;  /* 0x0000000514167c11 */ /* 0x040fe4000f8e10ff */
[----:B------:R-:W-:Y:S02]  /*0700*/  ISETP.EQ.OR P0, PT, R20, R13, !P0 ;  /* 0x0000000d1400720c */ /* 0x000fe40004702670 */
[----:B------:R-:W-:-:S11]  /*0710*/  LEA R23, R21, UR4, 0x2 ;  /* 0x0000000415177c11 */ /* 0x000fd6000f8e10ff */
[----:B------:R-:W-:Y:S05]  /*0720*/  @P0 BRA `(.L_x_12) ;  /* 0x0000000000140947 */ /* 0x000fea0003800000 */
[----:B------:R-:W-:Y:S04]  /*0730*/  LDS R18, [R22] ;  /* 0x0000000016127984 */ /* 0x000fe80000000800 */
[----:B------:R-:W0:Y:S02]  /*0740*/  LDS R19, [R23+-0x4] ;  /* 0xfffffc0017137984 */ /* 0x000e240000000800 */
[----:B0-----:R-:W-:-:S13]  /*0750*/  ISETP.GT.AND P0, PT, R18, R19, PT ;  /* 0x000000131200720c */ /* 0x001fda0003f04270 */
[----:B------:R-:W-:Y:S01]  /*0760*/  @!P0 VIADD R15, R20, 0x1 ;  /* 0x00000001140f8836 */ /* 0x000fe20000000000 */
[----:B------:R-:W-:Y:S06]  /*0770*/  @!P0 BRA `(.L_x_13) ;  /* 0xfffffffc00c08947 */ /* 0x000fec000383ffff */
.L_x_12:
[----:B------:R-:W-:Y:S05]  /*0780*/  BSYNC.RECONVERGENT B1 ;  /* 0x0000000000017941 */ /* 0x000fea0003800200 */
.L_x_11:
[----:B------:R-:W-:-:S04]  /*0790*/  ISETP.NE.AND P0, PT, R21, R14, PT ;  /* 0x0000000e1500720c */ /* 0x000fc80003f05270 */
[----:B------:R-:W-:-:S13]  /*07a0*/  ISETP.EQ.OR P0, PT, R20, RZ, !P0 ;  /* 0x000000ff1400720c */ /* 0x000fda0004702670 */
[----:B------:R-:W-:Y:S05]  /*07b0*/  @P0 BRA `(.L_x_14) ;  /* 0x0000000000180947 */ /* 0x000fea0003800000 */
[----:B------:R-:W-:Y:S04]  /*07c0*/  LDS R16, [R22+-0x4] ;  /* 0xfffffc0016107984 */ /* 0x000fe80000000800 */
[----:B------:R-:W0:Y:S02]  /*07d0*/  LDS R17, [R23] ;  /* 0x0000000017117984 */ /* 0x000e240000000800 */
[----:B0-----:R-:W-:-:S13]  /*07e0*/  ISETP.GT.AND P0, PT, R16, R17, PT ;  /* 0x000000111000720c */ /* 0x001fda0003f04270 */
[----:B------:R-:W-:Y:S01]  /*07f0*/  @P0 VIADD R16, R20, 0xffffffff ;  /* 0xffffffff14100836 */ /* 0x000fe20000000000 */
[----:B------:R-:W-:Y:S01]  /*0800*/  @P0 IADD3 R17, PT, PT, R21, 0x1, RZ ;  /* 0x0000000115110810 */ /* 0x000fe20007ffe0ff */
[----:B------:R-:W-:Y:S06]  /*0810*/  @P0 BRA `(.L_x_15) ;  /* 0xfffffffc00940947 */ /* 0x000fec000383ffff */
.L_x_14:
[----:B------:R-:W-:Y:S05]  /*0820*/  BSYNC.RECONVERGENT B0 ;  /* 0x0000000000007941 */ /* 0x000fea0003800200 */
.L_x_10:
[----:B------:R-:W-:Y:S01]  /*0830*/  ISETP.GE.AND P0, PT, R20, R13, PT ;  /* 0x0000000d1400720c */ /* 0x000fe20003f06270 */
[----:B------:R-:W-:Y:S01]  /*0840*/  BSSY.RECONVERGENT B0, `(.L_x_16) ;  /* 0x0000020000007945 */ /* 0x000fe20003800200 */
[----:B------:R-:W-:-:S11]  /*0850*/  IMAD R17, R7, UR7, R12 ;  /* 0x0000000707117c24 */ /* 0x000fd6000f8e020c */
[----:B------:R0:W1:Y:S01]  /*0860*/  @P0 LDS R13, [R23] ;  /* 0x00000000170d0984 */ /* 0x0000620000000800 */
[----:B------:R-:W-:Y:S05]  /*0870*/  @P0 BRA `(.L_x_17) ;  /* 0x0000000000500947 */ /* 0x000fea0003800000 */
[----:B------:R-:W-:Y:S01]  /*0880*/  ISETP.NE.AND P0, PT, R21, R14, PT ;  /* 0x0000000e1500720c */ /* 0x000fe20003f05270 */
[----:B------:R-:W-:-:S12]  /*0890*/  BSSY.RELIABLE B1, `(.L_x_18) ;  /* 0x0000009000017945 */ /* 0x000fd80003800100 */
[----:B-1----:R1:W2:Y:S01]  /*08a0*/  @!P0 LDS R13, [R22] ;  /* 0x00000000160d8984 */ /* 0x0022a20000000800 */
[----:B------:R-:W-:Y:S05]  /*08b0*/  @!P0 BRA `(.L_x_19) ;  /* 0x0000000000188947 */ /* 0x000fea0003800000 */
[----:B-1----:R-:W-:Y:S04]  /*08c0*/  LDS R22, [R22] ;  /* 0x0000000016167984 */ /* 0x002fe80000000800 */
[----:B--2---:R-:W1:Y:S02]  /*08d0*/  LDS R13, [R23] ;  /* 0x00000000170d7984 */ /* 0x004e640000000800 */
[----:B-1----:R-:W-:-:S13]  /*08e0*/  ISETP.GT.AND P0, PT, R22, R13, PT ;  /* 0x0000000d1600720c */ /* 0x002fda0003f04270 */
[----:B------:R-:W-:Y:S05]  /*08f0*/  @P0 BREAK.RELIABLE B1 ;  /* 0x0000000000010942 */ /* 0x000fea0003800100 */
[----:B------:R-:W-:Y:S05]  /*0900*/  @P0 BRA `(.L_x_17) ;  /* 0x00000000002c0947 */ /* 0x000fea0003800000 */
[----:B------:R-:W-:-:S07]  /*0910*/  IMAD.MOV.U32 R13, RZ, RZ, R22 ;  /* 0x000000ffff0d7224 */ /* 0x000fce00078e0016 */
.L_x_19:
[----:B------:R-:W-:Y:S05]  /*0920*/  BSYNC.RELIABLE B1 ;  /* 0x0000000000017941 */ /* 0x000fea0003800100 */
.L_x_18:
[----:B------:R-:W3:Y:S01]  /*0930*/  S2UR UR6, SR_CgaCtaId ;  /* 0x00000000000679c3 */ /* 0x000ee20000008800 */
[----:B------:R-:W-:Y:S02]  /*0940*/  UMOV UR5, 0x400 ;  /* 0x0000040000057882 */ /* 0x000fe40000000000 */
[----:B------:R-:W-:-:S05]  /*0950*/  UIADD3 UR5, UPT, UPT, UR5, 0x2000, URZ ;  /* 0x0000200005057890 */ /* 0x000fca000fffe0ff */
[----:B------:R-:W4:Y:S01]  /*0960*/  LDC.64 R14, c[0x0][0x390] ;  /* 0x0000e400ff0e7b82 */ /* 0x000f220000000a00 */
[----:B---3--:R-:W-:Y:S01]  /*0970*/  ULEA UR5, UR6, UR5, 0x18 ;  /* 0x0000000506057291 */ /* 0x008fe2000f8ec0ff */
[----:B----4-:R-:W-:-:S08]  /*0980*/  IMAD.WIDE R14, R17, 0x4, R14 ;  /* 0x00000004110e7825 */ /* 0x010fd000078e020e */
[----:B------:R-:W-:Y:S04]  /*0990*/  ATOMS.POPC.INC.32 RZ, [UR5] ;  /* 0x00000000ffff7f8c */ /* 0x000fe8000d800005 */
[----:B--2---:R2:W-:Y:S01]  /*09a0*/  STG.E desc[UR8][R14.64], R13 ;  /* 0x0000000d0e007986 */ /* 0x0045e2000c101908 */
[----:B------:R-:W-:Y:S05]  /*09b0*/  BRA `(.L_x_20) ;  /* 0x0000000000207947 */ /* 0x000fea0003800000 */
.L_x_17:
[----:B------:R-:W2:Y:S01]  /*09c0*/  S2UR UR6, SR_CgaCtaId ;  /* 0x00000000000679c3 */ /* 0x000ea20000008800 */
[----:B------:R-:W-:Y:S02]  /*09d0*/  UMOV UR5, 0x400 ;  /* 0x0000040000057882 */ /* 0x000fe40000000000 */
[----:B------:R-:W-:-:S05]  /*09e0*/  UIADD3 UR5, UPT, UPT, UR5, 0x2004, URZ ;  /* 0x0000200405057890 */ /* 0x000fca000fffe0ff */
[----:B------:R-:W3:Y:S01]  /*09f0*/  LDC.64 R14, c[0x0][0x390] ;  /* 0x0000e400ff0e7b82 */ /* 0x000ee20000000a00 */
[----:B--2---:R-:W-:Y:S01]  /*0a00*/  ULEA UR5, UR6, UR5, 0x18 ;  /* 0x0000000506057291 */ /* 0x004fe2000f8ec0ff */
[----:B---3--:R-:W-:-:S08]  /*0a10*/  IMAD.WIDE R14, R17, 0x4, R14 ;  /* 0x00000004110e7825 */ /* 0x008fd000078e020e */
[----:B------:R-:W-:Y:S04]  /*0a20*/  ATOMS.POPC.INC.32 RZ, [UR5] ;  /* 0x00000000ffff7f8c */ /* 0x000fe8000d800005 */
[----:B-1----:R1:W-:Y:S02]  /*0a30*/  STG.E desc[UR8][R14.64], R13 ;  /* 0x0000000d0e007986 */ /* 0x0023e4000c101908 */
.L_x_20:
[----:B------:R-:W-:Y:S05]  /*0a40*/  BSYNC.RECONVERGENT B0 ;  /* 0x0000000000007941 */ /* 0x000fea0003800200 */
.L_x_16:
[----:B------:R-:W-:Y:S05]  /*0a50*/  WARPSYNC.ALL ;  /* 0x0000000000007948 */ /* 0x000fea0003800000 */
[----:B------:R-:W-:-:S05]  /*0a60*/  VIADD R7, R7, 0x1 ;  /* 0x0000000107077836 */ /* 0x000fca0000000000 */
[----:B------:R-:W-:-:S13]  /*0a70*/  ISETP.NE.AND P0, PT, R7, R4, PT ;  /* 0x000000040700720c */ /* 0x000fda0003f05270 */
[----:B------:R-:W-:Y:S05]  /*0a80*/  @P0 BRA `(.L_x_21) ;  /* 0xfffffff8006c0947 */ /* 0x000fea000383ffff */
[----:B------:R-:W-:Y:S05]  /*0a90*/  EXIT ;  /* 0x000000000000794d */ /* 0x000fea0003800000 */
.L_x_22:
        /* <DEDUP_REMOVED lines=14> */
.L_x_24:


//--------------------- .nv.shared.reserved.0     --------------------------
	.section	.nv.shared.reserved.0,"aw",@nobits
	.weak		__nv_reservedSMEM_offset_0_alias
	.size		__nv_reservedSMEM_offset_0_alias, 0, 64
	.other		__nv_reservedSMEM_offset_0_alias,@"STO_CUDA_RESERVED_SHARED STV_DEFAULT"
__nv_reservedSMEM_offset_0_alias:
	.zero		0
	.zero		64


//--------------------- .nv.shared._Z9pathMergePiS_S_S_S_ --------------------------
	.section	.nv.shared._Z9pathMergePiS_S_S_S_,"aw",@nobits
	.sectionflags	@""
	.align	4
.nv.shared._Z9pathMergePiS_S_S_S_:
	.zero		9224


//--------------------- .nv.constant0._Z13pathPartitionPiS_S_S_ --------------------------
	.section	.nv.constant0._Z13pathPartitionPiS_S_S_,"a",@progbits
	.sectionflags	@""
	.align	4
.nv.constant0._Z13pathPartitionPiS_S_S_:
	.zero		928


//--------------------- .nv.constant0._Z9pathMergePiS_S_S_S_ --------------------------
	.section	.nv.constant0._Z9pathMergePiS_S_S_S_,"a",@progbits
	.sectionflags	@""
	.align	4
.nv.constant0._Z9pathMergePiS_S_S_S_:
	.zero		936


//--------------------- SYMBOLS --------------------------

	.type		.nv.reservedSmem.offset0,@object
	.size		.nv.reservedSmem.offset0,0x4
	.type		.nv.reservedSmem.cap,@object
	.size		.nv.reservedSmem.cap,0x4
